//
// Generated by NVIDIA NVVM Compiler
//
// Compiler Build ID: CL-36424714
// Cuda compilation tools, release 13.0, V13.0.88
// Based on NVVM 20.0.0
//

.version 9.0
.target sm_100
.address_size 64

	// .globl	_Z5saxpyidPdS_

.visible .entry _Z5saxpyidPdS_(
	.param .u32 _Z5saxpyidPdS__param_0,
	.param .f64 _Z5saxpyidPdS__param_1,
	.param .u64 .ptr .align 1 _Z5saxpyidPdS__param_2,
	.param .u64 .ptr .align 1 _Z5saxpyidPdS__param_3
)
{
	.reg .pred 	%p<2>;
	.reg .b32 	%r<6>;
	.reg .b64 	%rd<8>;
	.reg .b64 	%fd<5>;

	ld.param.u32 	%r2, [_Z5saxpyidPdS__param_0];
	ld.param.f64 	%fd1, [_Z5saxpyidPdS__param_1];
	ld.param.u64 	%rd1, [_Z5saxpyidPdS__param_2];
	ld.param.u64 	%rd2, [_Z5saxpyidPdS__param_3];
	mov.u32 	%r3, %ctaid.x;
	mov.u32 	%r4, %ntid.x;
	mov.u32 	%r5, %tid.x;
	mad.lo.s32 	%r1, %r3, %r4, %r5;
	setp.ge.s32 	%p1, %r1, %r2;
	@%p1 bra 	$L__BB0_2;
	cvta.to.global.u64 	%rd3, %rd1;
	cvta.to.global.u64 	%rd4, %rd2;
	mul.wide.s32 	%rd5, %r1, 8;
	add.s64 	%rd6, %rd3, %rd5;
	ld.global.f64 	%fd2, [%rd6];
	add.s64 	%rd7, %rd4, %rd5;
	ld.global.f64 	%fd3, [%rd7];
	fma.rn.f64 	%fd4, %fd1, %fd2, %fd3;
	st.global.f64 	[%rd7], %fd4;
$L__BB0_2:
	ret;

}


// ===== COMPILED SASS (sm_100) =====

	.target	sm_100

	.elftype	@"ET_EXEC"


//--------------------- .note.nv.tkinfo           --------------------------
	.section	.note.nv.tkinfo,"",@"SHT_NOTE"
	.sectionflags	@"SHF_NOTE_NV_TKINFO"
	.tkinfo
        /*0018*/ 	.word	0x00000002
        /*0030*/ 	.string	""
        /*0030*/ 	.string	"ptxas"
        /*0030*/ 	.string	"Cuda compilation tools, release 13.0, V13.0.88"
        /*0030*/ 	.string	"Build cuda_13.0.r13.0/compiler.36424714_0"
        /*0030*/ 	.string	"-arch sm_100 -m 64 "



//--------------------- .note.nv.cuinfo           --------------------------
	.section	.note.nv.cuinfo,"",@"SHT_NOTE"
	.sectionflags	@"SHF_NOTE_NV_CUINFO"
        /*0018*/ 	.short	0x0002
        /*001a*/ 	.short	0x0064
        /*001c*/ 	.short	0x0082
	.zero		2


//--------------------- .nv.info                  --------------------------
	.section	.nv.info,"",@"SHT_CUDA_INFO"
	.align	4


	//----- nvinfo : EIATTR_REGCOUNT
	.align		4
        /*0000*/ 	.byte	0x04, 0x2f
        /*0002*/ 	.short	(.L_1 - .L_0)
	.align		4
.L_0:
        /*0004*/ 	.word	index@(_Z5saxpyidPdS_)
        /*0008*/ 	.word	0x0000000a


	//----- nvinfo : EIATTR_FRAME_SIZE
	.align		4
.L_1:
        /*000c*/ 	.byte	0x04, 0x11
        /*000e*/ 	.short	(.L_3 - .L_2)
	.align		4
.L_2:
        /*0010*/ 	.word	index@(_Z5saxpyidPdS_)
        /*0014*/ 	.word	0x00000000


	//----- nvinfo : EIATTR_MIN_STACK_SIZE
	.align		4
.L_3:
        /*0018*/ 	.byte	0x04, 0x12
        /*001a*/ 	.short	(.L_5 - .L_4)
	.align		4
.L_4:
        /*001c*/ 	.word	index@(_Z5saxpyidPdS_)
        /*0020*/ 	.word	0x00000000
.L_5:


//--------------------- .nv.compat                --------------------------
	.section	.nv.compat,"",@"SHT_CUDA_COMPAT_INFO"
	.align	4
        /*0000*/ 	.byte	0x02, 0x09, 0x00, 0x00, 0x02, 0x02, 0x01, 0x00, 0x02, 0x05, 0x05, 0x00, 0x03, 0x07, 0x01, 0x01
        /*0010*/ 	.byte	0x02, 0x03, 0x00, 0x00, 0x02, 0x06, 0x01, 0x00, 0x04, 0x0b, 0x08, 0x00, 0x01, 0x00, 0x00, 0x00
        /*0020*/ 	.byte	0x00, 0x00, 0x00, 0x00


//--------------------- .nv.info._Z5saxpyidPdS_   --------------------------
	.section	.nv.info._Z5saxpyidPdS_,"",@"SHT_CUDA_INFO"
	.sectionflags	@""
	.align	4


	//----- nvinfo : EIATTR_CUDA_API_VERSION
	.align		4
        /*0000*/ 	.byte	0x04, 0x37
        /*0002*/ 	.short	(.L_7 - .L_6)
.L_6:
        /*0004*/ 	.word	0x00000082


	//----- nvinfo : EIATTR_KPARAM_INFO
	.align		4
.L_7:
        /*0008*/ 	.byte	0x04, 0x17
        /*000a*/ 	.short	(.L_9 - .L_8)
.L_8:
        /*000c*/ 	.word	0x00000000
        /*0010*/ 	.short	0x0003
        /*0012*/ 	.short	0x0018
        /*0014*/ 	.byte	0x00, 0xf5, 0x21, 0x00


	//----- nvinfo : EIATTR_KPARAM_INFO
	.align		4
.L_9:
        /*0018*/ 	.byte	0x04, 0x17
        /*001a*/ 	.short	(.L_11 - .L_10)
.L_10:
        /*001c*/ 	.word	0x00000000
        /*0020*/ 	.short	0x0002
        /*0022*/ 	.short	0x0010
        /*0024*/ 	.byte	0x00, 0xf5, 0x21, 0x00


	//----- nvinfo : EIATTR_KPARAM_INFO
	.align		4
.L_11:
        /*0028*/ 	.byte	0x04, 0x17
        /*002a*/ 	.short	(.L_13 - .L_12)
.L_12:
        /*002c*/ 	.word	0x00000000
        /*0030*/ 	.short	0x0001
        /*0032*/ 	.short	0x0008
        /*0034*/ 	.byte	0x00, 0xf0, 0x21, 0x00


	//----- nvinfo : EIATTR_KPARAM_INFO
	.align		4
.L_13:
        /*0038*/ 	.byte	0x04, 0x17
        /*003a*/ 	.short	(.L_15 - .L_14)
.L_14:
        /*003c*/ 	.word	0x00000000
        /*0040*/ 	.short	0x0000
        /*0042*/ 	.short	0x0000
        /*0044*/ 	.byte	0x00, 0xf0, 0x11, 0x00


	//----- nvinfo : EIATTR_SPARSE_MMA_MASK
	.align		4
.L_15:
        /*0048*/ 	.byte	0x03, 0x50
        /*004a*/ 	.short	0x0000


	//----- nvinfo : EIATTR_MAXREG_COUNT
	.align		4
        /*004c*/ 	.byte	0x03, 0x1b
        /*004e*/ 	.short	0x00ff


	//----- nvinfo : EIATTR_MERCURY_ISA_VERSION
	.align		4
        /*0050*/ 	.byte	0x03, 0x5f
        /*0052*/ 	.short	0x0101


	//----- nvinfo : EIATTR_VRC_CTA_INIT_COUNT
	.align		4
        /*0054*/ 	.byte	0x02, 0x4a
	.zero		1
	.zero		1


	//----- nvinfo : EIATTR_EXIT_INSTR_OFFSETS
	.align		4
        /*0058*/ 	.byte	0x04, 0x1c
        /*005a*/ 	.short	(.L_17 - .L_16)


	//   ....[0]....
.L_16:
        /*005c*/ 	.word	0x00000070


	//   ....[1]....
        /*0060*/ 	.word	0x00000120


	//----- nvinfo : EIATTR_CBANK_PARAM_SIZE
	.align		4
.L_17:
        /*0064*/ 	.byte	0x03, 0x19
        /*0066*/ 	.short	0x0020


	//----- nvinfo : EIATTR_PARAM_CBANK
	.align		4
        /*0068*/ 	.byte	0x04, 0x0a
        /*006a*/ 	.short	(.L_19 - .L_18)
	.align		4
.L_18:
        /*006c*/ 	.word	index@(.nv.constant0._Z5saxpyidPdS_)
        /*0070*/ 	.short	0x0380
        /*0072*/ 	.short	0x0020


	//----- nvinfo : EIATTR_SW_WAR
	.align		4
.L_19:
        /*0074*/ 	.byte	0x04, 0x36
        /*0076*/ 	.short	(.L_21 - .L_20)
.L_20:
        /*0078*/ 	.word	0x00000008
.L_21:


//--------------------- .nv.callgraph             --------------------------
	.section	.nv.callgraph,"",@"SHT_CUDA_CALLGRAPH"
	.align	4
	.sectionentsize	8
	.align		4
        /*0000*/ 	.word	0x00000000
	.align		4
        /*0004*/ 	.word	0xffffffff
	.align		4
        /*0008*/ 	.word	0x00000000
	.align		4
        /*000c*/ 	.word	0xfffffffe
	.align		4
        /*0010*/ 	.word	0x00000000
	.align		4
        /*0014*/ 	.word	0xfffffffd
	.align		4
        /*0018*/ 	.word	0x00000000
	.align		4
        /*001c*/ 	.word	0xfffffffc


//--------------------- .text._Z5saxpyidPdS_      --------------------------
	.section	.text._Z5saxpyidPdS_,"ax",@progbits
	.align	128
        .global         _Z5saxpyidPdS_
        .type           _Z5saxpyidPdS_,@function
        .size           _Z5saxpyidPdS_,(.L_x_1 - _Z5saxpyidPdS_)
        .other          _Z5saxpyidPdS_,@"STO_CUDA_ENTRY STV_DEFAULT"
_Z5saxpyidPdS_:
.text._Z5saxpyidPdS_:
[----:B------:R-:W-:Y:S01]  /*0000*/  LDC R1, c[0x0][0x37c] ;  /* 0x0000df00ff017b82 */ /* 0x000fe20000000800 */
[----:B------:R-:W0:Y:S07]  /*0010*/  S2R R0, SR_TID.X ;  /* 0x0000000000007919 */ /* 0x000e2e0000002100 */
[----:B------:R-:W0:Y:S01]  /*0020*/  S2UR UR4, SR_CTAID.X ;  /* 0x00000000000479c3 */ /* 0x000e220000002500 */
[----:B------:R-:W1:Y:S07]  /*0030*/  LDCU UR5, c[0x0][0x380] ;  /* 0x00007000ff0577ac */ /* 0x000e6e0008000800 */
[----:B------:R-:W0:Y:S02]  /*0040*/  LDC R7, c[0x0][0x360] ;  /* 0x0000d800ff077b82 */ /* 0x000e240000000800 */
[----:B0-----:R-:W-:-:S05]  /*0050*/  IMAD R7, R7, UR4, R0 ;  /* 0x0000000407077c24 */ /* 0x001fca000f8e0200 */
[----:B-1----:R-:W-:-:S13]  /*0060*/  ISETP.GE.AND P0, PT, R7, UR5, PT ;  /* 0x0000000507007c0c */ /* 0x002fda000bf06270 */
[----:B------:R-:W-:Y:S05]  /*0070*/  @P0 EXIT ;  /* 0x000000000000094d */ /* 0x000fea0003800000 */
[----:B------:R-:W0:Y:S01]  /*0080*/  LDC.64 R2, c[0x0][0x390] ;  /* 0x0000e400ff027b82 */ /* 0x000e220000000a00 */
[----:B------:R-:W1:Y:S01]  /*0090*/  LDCU.64 UR4, c[0x0][0x358] ;  /* 0x00006b00ff0477ac */ /* 0x000e620008000a00 */
[----:B------:R-:W2:Y:S06]  /*00a0*/  LDCU.64 UR6, c[0x0][0x388] ;  /* 0x00007100ff0677ac */ /* 0x000eac0008000a00 */
[----:B------:R-:W3:Y:S01]  /*00b0*/  LDC.64 R4, c[0x0][0x398] ;  /* 0x0000e600ff047b82 */ /* 0x000ee20000000a00 */
[----:B0-----:R-:W-:-:S06]  /*00c0*/  IMAD.WIDE R2, R7, 0x8, R2 ;  /* 0x0000000807027825 */ /* 0x001fcc00078e0202 */
[----:B-1----:R-:W2:Y:S01]  /*00d0*/  LDG.E.64 R2, desc[UR4][R2.64] ;  /* 0x0000000402027981 */ /* 0x002ea2000c1e1b00 */
[----:B---3--:R-:W-:-:S05]  /*00e0*/  IMAD.WIDE R4, R7, 0x8, R4 ;  /* 0x0000000807047825 */ /* 0x008fca00078e0204 */
[----:B------:R-:W2:Y:S02]  /*00f0*/  LDG.E.64 R6, desc[UR4][R4.64] ;  /* 0x0000000404067981 */ /* 0x000ea4000c1e1b00 */
[----:B--2---:R-:W-:-:S07]  /*0100*/  DFMA R6, R2, UR6, R6 ;  /* 0x0000000602067c2b */ /* 0x004fce0008000006 */
[----:B------:R-:W-:Y:S01]  /*0110*/  STG.E.64 desc[UR4][R4.64], R6 ;  /* 0x0000000604007986 */ /* 0x000fe2000c101b04 */
[----:B------:R-:W-:Y:S05]  /*0120*/  EXIT ;  /* 0x000000000000794d */ /* 0x000fea0003800000 */
.L_x_0:
[----:B------:R-:W-:-:S00]  /*0130*/  BRA `(.L_x_0) ;  /* 0xfffffffc00fc7947 */ /* 0x000fc0000383ffff */
[----:B------:R-:W-:-:S00]  /*0140*/  NOP ;  /* 0x0000000000007918 */ /* 0x000fc00000000000 */
        /* <DEDUP_REMOVED lines=11> */
.L_x_1:


//--------------------- .nv.shared.reserved.0     --------------------------
	.section	.nv.shared.reserved.0,"aw",@nobits
	.weak		__nv_reservedSMEM_offset_0_alias
	.size		__nv_reservedSMEM_offset_0_alias, 0, 64
	.other		__nv_reservedSMEM_offset_0_alias,@"STO_CUDA_RESERVED_SHARED STV_DEFAULT"
__nv_reservedSMEM_offset_0_alias:
	.zero		0
	.zero		64


//--------------------- .nv.constant0._Z5saxpyidPdS_ --------------------------
	.section	.nv.constant0._Z5saxpyidPdS_,"a",@progbits
	.sectionflags	@""
	.align	4
.nv.constant0._Z5saxpyidPdS_:
	.zero		928


//--------------------- SYMBOLS --------------------------

	.type		.nv.reservedSmem.offset0,@object
	.size		.nv.reservedSmem.offset0,0x4
